	.headerflags	@"EF_CUDA_TEXMODE_UNIFIED EF_CUDA_64BIT_ADDRESS EF_CUDA_ACCELERATORS EF_CUDA_SM90 EF_CUDA_VIRTUAL_SM(EF_CUDA_SM90)"
	.elftype	@"ET_EXEC"


//--------------------- .nv.info                  --------------------------
	.section	.nv.info,"",@"SHT_CUDA_INFO"
	.align	4


	//----- nvinfo : EIATTR_REGCOUNT
	.align		4
        /*0000*/ 	.byte	0x04, 0x2f
        /*0002*/ 	.short	(.L_3 - .L_2)
	.align		4
.L_2:
        /*0004*/ 	.word	index@(triton_poi_fused__native_batch_norm_legit_no_training_add_leaky_relu_mul_2)
        /*0008*/ 	.word	0x0000001c


	//----- nvinfo : EIATTR_MIN_STACK_SIZE
	.align		4
.L_3:
        /*000c*/ 	.byte	0x04, 0x12
        /*000e*/ 	.short	(.L_5 - .L_4)
	.align		4
.L_4:
        /*0010*/ 	.word	index@(triton_poi_fused__native_batch_norm_legit_no_training_add_leaky_relu_mul_2)
        /*0014*/ 	.word	0x00000000


	//----- nvinfo : EIATTR_FRAME_SIZE
	.align		4
.L_5:
        /*0018*/ 	.byte	0x04, 0x11
        /*001a*/ 	.short	(.L_7 - .L_6)
	.align		4
.L_6:
        /*001c*/ 	.word	index@(triton_poi_fused__native_batch_norm_legit_no_training_add_leaky_relu_mul_2)
        /*0020*/ 	.word	0x00000000


	//----- nvinfo : EIATTR_MIN_STACK_SIZE
	.align		4
.L_7:
        /*0024*/ 	.byte	0x04, 0x12
        /*0026*/ 	.short	(.L_9 - .L_8)
	.align		4
.L_8:
        /*0028*/ 	.word	index@(triton_poi_fused__native_batch_norm_legit_no_training_add_leaky_relu_mul_2)
        /*002c*/ 	.word	0x00000000
.L_9:


//--------------------- .nv.info.triton_poi_fused__native_batch_norm_legit_no_training_add_leaky_relu_mul_2 --------------------------
	.section	.nv.info.triton_poi_fused__native_batch_norm_legit_no_training_add_leaky_relu_mul_2,"",@"SHT_CUDA_INFO"
	.sectionflags	@""
	.align	4


	//----- nvinfo : EIATTR_CUDA_API_VERSION
	.align		4
        /*0000*/ 	.byte	0x04, 0x37
        /*0002*/ 	.short	(.L_11 - .L_10)
.L_10:
        /*0004*/ 	.word	0x0000007c


	//----- nvinfo : EIATTR_KPARAM_INFO
	.align		4
.L_11:
        /*0008*/ 	.byte	0x04, 0x17
        /*000a*/ 	.short	(.L_13 - .L_12)
.L_12:
        /*000c*/ 	.word	0x00000000
        /*0010*/ 	.short	0x000b
        /*0012*/ 	.short	0x0058
        /*0014*/ 	.byte	0x00, 0xf0, 0x11, 0x00


	//----- nvinfo : EIATTR_KPARAM_INFO
	.align		4
.L_13:
        /*0018*/ 	.byte	0x04, 0x17
        /*001a*/ 	.short	(.L_15 - .L_14)
.L_14:
        /*001c*/ 	.word	0x00000000
        /*0020*/ 	.short	0x000a
        /*0022*/ 	.short	0x0050
        /*0024*/ 	.byte	0x00, 0xf4, 0x21, 0x00


	//----- nvinfo : EIATTR_KPARAM_INFO
	.align		4
.L_15:
        /*0028*/ 	.byte	0x04, 0x17
        /*002a*/ 	.short	(.L_17 - .L_16)
.L_16:
        /*002c*/ 	.word	0x00000000
        /*0030*/ 	.short	0x0009
        /*0032*/ 	.short	0x0048
        /*0034*/ 	.byte	0x00, 0xf4, 0x21, 0x00


	//----- nvinfo : EIATTR_KPARAM_INFO
	.align		4
.L_17:
        /*0038*/ 	.byte	0x04, 0x17
        /*003a*/ 	.short	(.L_19 - .L_18)
.L_18:
        /*003c*/ 	.word	0x00000000
        /*0040*/ 	.short	0x0008
        /*0042*/ 	.short	0x0040
        /*0044*/ 	.byte	0x00, 0xf4, 0x21, 0x00


	//----- nvinfo : EIATTR_KPARAM_INFO
	.align		4
.L_19:
        /*0048*/ 	.byte	0x04, 0x17
        /*004a*/ 	.short	(.L_21 - .L_20)
.L_20:
        /*004c*/ 	.word	0x00000000
        /*0050*/ 	.short	0x0007
        /*0052*/ 	.short	0x0038
        /*0054*/ 	.byte	0x00, 0xf4, 0x21, 0x00


	//----- nvinfo : EIATTR_KPARAM_INFO
	.align		4
.L_21:
        /*0058*/ 	.byte	0x04, 0x17
        /*005a*/ 	.short	(.L_23 - .L_22)
.L_22:
        /*005c*/ 	.word	0x00000000
        /*0060*/ 	.short	0x0006
        /*0062*/ 	.short	0x0030
        /*0064*/ 	.byte	0x00, 0xf4, 0x21, 0x00


	//----- nvinfo : EIATTR_KPARAM_INFO
	.align		4
.L_23:
        /*0068*/ 	.byte	0x04, 0x17
        /*006a*/ 	.short	(.L_25 - .L_24)
.L_24:
        /*006c*/ 	.word	0x00000000
        /*0070*/ 	.short	0x0005
        /*0072*/ 	.short	0x0028
        /*0074*/ 	.byte	0x00, 0xf4, 0x21, 0x00


	//----- nvinfo : EIATTR_KPARAM_INFO
	.align		4
.L_25:
        /*0078*/ 	.byte	0x04, 0x17
        /*007a*/ 	.short	(.L_27 - .L_26)
.L_26:
        /*007c*/ 	.word	0x00000000
        /*0080*/ 	.short	0x0004
        /*0082*/ 	.short	0x0020
        /*0084*/ 	.byte	0x00, 0xf4, 0x21, 0x00


	//----- nvinfo : EIATTR_KPARAM_INFO
	.align		4
.L_27:
        /*0088*/ 	.byte	0x04, 0x17
        /*008a*/ 	.short	(.L_29 - .L_28)
.L_28:
        /*008c*/ 	.word	0x00000000
        /*0090*/ 	.short	0x0003
        /*0092*/ 	.short	0x0018
        /*0094*/ 	.byte	0x00, 0xf4, 0x21, 0x00


	//----- nvinfo : EIATTR_KPARAM_INFO
	.align		4
.L_29:
        /*0098*/ 	.byte	0x04, 0x17
        /*009a*/ 	.short	(.L_31 - .L_30)
.L_30:
        /*009c*/ 	.word	0x00000000
        /*00a0*/ 	.short	0x0002
        /*00a2*/ 	.short	0x0010
        /*00a4*/ 	.byte	0x00, 0xf4, 0x21, 0x00


	//----- nvinfo : EIATTR_KPARAM_INFO
	.align		4
.L_31:
        /*00a8*/ 	.byte	0x04, 0x17
        /*00aa*/ 	.short	(.L_33 - .L_32)
.L_32:
        /*00ac*/ 	.word	0x00000000
        /*00b0*/ 	.short	0x0001
        /*00b2*/ 	.short	0x0008
        /*00b4*/ 	.byte	0x00, 0xf4, 0x21, 0x00


	//----- nvinfo : EIATTR_KPARAM_INFO
	.align		4
.L_33:
        /*00b8*/ 	.byte	0x04, 0x17
        /*00ba*/ 	.short	(.L_35 - .L_34)
.L_34:
        /*00bc*/ 	.word	0x00000000
        /*00c0*/ 	.short	0x0000
        /*00c2*/ 	.short	0x0000
        /*00c4*/ 	.byte	0x00, 0xf4, 0x21, 0x00


	//----- nvinfo : EIATTR_SPARSE_MMA_MASK
	.align		4
.L_35:
        /*00c8*/ 	.byte	0x03, 0x50
        /*00ca*/ 	.short	0x0000


	//----- nvinfo : EIATTR_MAXREG_COUNT
	.align		4
        /*00cc*/ 	.byte	0x03, 0x1b
        /*00ce*/ 	.short	0x00ff


	//----- nvinfo : EIATTR_EXIT_INSTR_OFFSETS
	.align		4
        /*00d0*/ 	.byte	0x04, 0x1c
        /*00d2*/ 	.short	(.L_37 - .L_36)


	//   ....[0]....
.L_36:
        /*00d4*/ 	.word	0x000004d0


	//----- nvinfo : EIATTR_REQNTID
	.align		4
.L_37:
        /*00d8*/ 	.byte	0x04, 0x10
        /*00da*/ 	.short	(.L_39 - .L_38)
.L_38:
        /*00dc*/ 	.word	0x00000080
        /*00e0*/ 	.word	0x00000001
        /*00e4*/ 	.word	0x00000001


	//----- nvinfo : EIATTR_CBANK_PARAM_SIZE
	.align		4
.L_39:
        /*00e8*/ 	.byte	0x03, 0x19
        /*00ea*/ 	.short	0x005c


	//----- nvinfo : EIATTR_PARAM_CBANK
	.align		4
        /*00ec*/ 	.byte	0x04, 0x0a
        /*00ee*/ 	.short	(.L_41 - .L_40)
	.align		4
.L_40:
        /*00f0*/ 	.word	index@(.nv.constant0.triton_poi_fused__native_batch_norm_legit_no_training_add_leaky_relu_mul_2)
        /*00f4*/ 	.short	0x0210
        /*00f6*/ 	.short	0x005c


	//----- nvinfo : EIATTR_SW_WAR
	.align		4
.L_41:
        /*00f8*/ 	.byte	0x04, 0x36
        /*00fa*/ 	.short	(.L_43 - .L_42)
.L_42:
        /*00fc*/ 	.word	0x00000008
.L_43:


//--------------------- .nv.callgraph             --------------------------
	.section	.nv.callgraph,"",@"SHT_CUDA_CALLGRAPH"
	.align	4
	.sectionentsize	8
	.align		4
        /*0000*/ 	.word	0x00000000
	.align		4
        /*0004*/ 	.word	0xffffffff
	.align		4
        /*0008*/ 	.word	0x00000000
	.align		4
        /*000c*/ 	.word	0xfffffffe
	.align		4
        /*0010*/ 	.word	0x00000000
	.align		4
        /*0014*/ 	.word	0xfffffffd
	.align		4
        /*0018*/ 	.word	0x00000000
	.align		4
        /*001c*/ 	.word	0xfffffffc


//--------------------- .nv.constant4             --------------------------
	.section	.nv.constant4,"a",@progbits
	.align	8
	.align		8
.nv.constant4:
        /*0000*/ 	.dword	_$_str
	.align		8
        /*0008*/ 	.dword	_$_str_$_2


//--------------------- .text.triton_poi_fused__native_batch_norm_legit_no_training_add_leaky_relu_mul_2 --------------------------
	.section	.text.triton_poi_fused__native_batch_norm_legit_no_training_add_leaky_relu_mul_2,"ax",@progbits
	.align	128
        .global         triton_poi_fused__native_batch_norm_legit_no_training_add_leaky_relu_mul_2
        .type           triton_poi_fused__native_batch_norm_legit_no_training_add_leaky_relu_mul_2,@function
        .size           triton_poi_fused__native_batch_norm_legit_no_training_add_leaky_relu_mul_2,(.L_x_1 - triton_poi_fused__native_batch_norm_legit_no_training_add_leaky_relu_mul_2)
        .other          triton_poi_fused__native_batch_norm_legit_no_training_add_leaky_relu_mul_2,@"STO_CUDA_ENTRY STV_DEFAULT"
triton_poi_fused__native_batch_norm_legit_no_training_add_leaky_relu_mul_2:
.text.triton_poi_fused__native_batch_norm_legit_no_training_add_leaky_relu_mul_2:
[----:B------:R-:W-:Y:S01]  /*0000*/  LDC R1, c[0x0][0x28] ;  /* 0x00000a00ff017b82 */ /* 0x000fe20000000800 */
[----:B------:R-:W1:Y:S07]  /*0010*/  S2R R0, SR_TID.X ;  /* 0x0000000000007919 */ /* 0x000e6e0000002100 */
[----:B------:R-:W2:Y:S01]  /*0020*/  LDC.64 R14, c[0x0][0x228] ;  /* 0x00008a00ff0e7b82 */ /* 0x000ea20000000a00 */
[----:B------:R-:W-:Y:S01]  /*0030*/  ULDC.64 UR4, c[0x0][0x208] ;  /* 0x0000820000047ab9 */ /* 0x000fe20000000a00 */
[----:B------:R-:W3:Y:S06]  /*0040*/  S2R R3, SR_CTAID.X ;  /* 0x0000000000037919 */ /* 0x000eec0000002500 */
[----:B------:R-:W4:Y:S08]  /*0050*/  LDC.64 R22, c[0x0][0x250] ;  /* 0x00009400ff167b82 */ /* 0x000f300000000a00 */
[----:B------:R-:W5:Y:S08]  /*0060*/  LDC.64 R18, c[0x0][0x248] ;  /* 0x00009200ff127b82 */ /* 0x000f700000000a00 */
[----:B------:R-:W5:Y:S01]  /*0070*/  LDC.64 R24, c[0x0][0x218] ;  /* 0x00008600ff187b82 */ /* 0x000f620000000a00 */
[----:B-1----:R-:W-:-:S07]  /*0080*/  LOP3.LUT R0, R0, 0x7f, RZ, 0xc0, !PT ;  /* 0x0000007f00007812 */ /* 0x002fce00078ec0ff */
[----:B------:R-:W1:Y:S01]  /*0090*/  LDC.64 R16, c[0x0][0x220] ;  /* 0x00008800ff107b82 */ /* 0x000e620000000a00 */
[----:B---3--:R-:W-:Y:S02]  /*00a0*/  SHF.R.S32.HI R2, RZ, 0x18, R3 ;  /* 0x00000018ff027819 */ /* 0x008fe40000011403 */
[----:B------:R-:W-:Y:S02]  /*00b0*/  LEA R0, R3, R0, 0x7 ;  /* 0x0000000003007211 */ /* 0x000fe400078e38ff */
[----:B------:R-:W-:-:S03]  /*00c0*/  SGXT R3, R2, 0x1 ;  /* 0x000000010203781a */ /* 0x000fc60000000200 */
[----:B------:R-:W3:Y:S01]  /*00d0*/  LDC.64 R20, c[0x0][0x240] ;  /* 0x00009000ff147b82 */ /* 0x000ee20000000a00 */
[----:B------:R-:W-:-:S04]  /*00e0*/  LEA.HI R3, R3, R0, RZ, 0x4 ;  /* 0x0000000003037211 */ /* 0x000fc800078f20ff */
[----:B------:R-:W-:-:S03]  /*00f0*/  SHF.R.S32.HI R13, RZ, 0x4, R3 ;  /* 0x00000004ff0d7819 */ /* 0x000fc60000011403 */
[----:B------:R-:W3:Y:S01]  /*0100*/  LDC.64 R10, c[0x0][0x230] ;  /* 0x00008c00ff0a7b82 */ /* 0x000ee20000000a00 */
[----:B------:R-:W-:-:S04]  /*0110*/  SHF.R.S32.HI R2, RZ, 0x1f, R3 ;  /* 0x0000001fff027819 */ /* 0x000fc80000011403 */
[----:B------:R-:W-:-:S03]  /*0120*/  LEA.HI R2, R2, R13, RZ, 0x6 ;  /* 0x0000000d02027211 */ /* 0x000fc600078f30ff */
[----:B------:R-:W3:Y:S01]  /*0130*/  LDC.64 R6, c[0x0][0x238] ;  /* 0x00008e00ff067b82 */ /* 0x000ee20000000a00 */
[----:B------:R-:W-:-:S04]  /*0140*/  LOP3.LUT R2, R2, 0xffffffc0, RZ, 0xc0, !PT ;  /* 0xffffffc002027812 */ /* 0x000fc800078ec0ff */
[----:B------:R-:W-:-:S03]  /*0150*/  IADD3 R13, R13, -R2, RZ ;  /* 0x800000020d0d7210 */ /* 0x000fc60007ffe0ff */
[----:B------:R-:W3:Y:S02]  /*0160*/  LDC.64 R4, c[0x0][0x258] ;  /* 0x00009600ff047b82 */ /* 0x000ee40000000a00 */
[----:B--2---:R-:W-:-:S04]  /*0170*/  IMAD.WIDE R14, R13, 0x4, R14 ;  /* 0x000000040d0e7825 */ /* 0x004fc800078e020e */
[C---:B----4-:R-:W-:Y:S01]  /*0180*/  IMAD.WIDE R22, R13.reuse, 0x4, R22 ;  /* 0x000000040d167825 */ /* 0x050fe200078e0216 */
[----:B------:R2:W4:Y:S01]  /*0190*/  LDG.E.EL R8, desc[UR4][R14.64] ;  /* 0x000000040e087981 */ /* 0x000522000c2e1900 */
[----:B------:R-:W3:Y:S03]  /*01a0*/  LDC.64 R2, c[0x0][0x260] ;  /* 0x00009800ff027b82 */ /* 0x000ee60000000a00 */
[----:B------:R-:W4:Y:S01]  /*01b0*/  LDG.E.EL R9, desc[UR4][R22.64] ;  /* 0x0000000416097981 */ /* 0x000f22000c2e1900 */
[----:B-----5:R-:W-:-:S04]  /*01c0*/  IMAD.WIDE R18, R13, 0x4, R18 ;  /* 0x000000040d127825 */ /* 0x020fc800078e0212 */
[C---:B-1----:R-:W-:Y:S02]  /*01d0*/  IMAD.WIDE R16, R13.reuse, 0x4, R16 ;  /* 0x000000040d107825 */ /* 0x042fe400078e0210 */
[----:B------:R-:W5:Y:S02]  /*01e0*/  LDG.E.EL R19, desc[UR4][R18.64] ;  /* 0x0000000412137981 */ /* 0x000f64000c2e1900 */
[C---:B0-2---:R-:W-:Y:S02]  /*01f0*/  IMAD.WIDE R14, R0.reuse, 0x4, R24 ;  /* 0x00000004000e7825 */ /* 0x045fe400078e0218 */
[----:B------:R-:W2:Y:S02]  /*0200*/  LDG.E.EL R17, desc[UR4][R16.64] ;  /* 0x0000000410117981 */ /* 0x000ea4000c2e1900 */
[----:B---3--:R-:W-:Y:S02]  /*0210*/  IMAD.WIDE R20, R0, 0x4, R20 ;  /* 0x0000000400147825 */ /* 0x008fe400078e0214 */
[----:B------:R-:W2:Y:S02]  /*0220*/  LDG.E R14, desc[UR4][R14.64] ;  /* 0x000000040e0e7981 */ /* 0x000ea4000c1e1900 */
[----:B------:R-:W-:-:S02]  /*0230*/  IMAD.WIDE R10, R13, 0x4, R10 ;  /* 0x000000040d0a7825 */ /* 0x000fc400078e020a */
[----:B------:R-:W5:Y:S02]  /*0240*/  LDG.E R12, desc[UR4][R20.64] ;  /* 0x00000004140c7981 */ /* 0x000f64000c1e1900 */
[C---:B------:R-:W-:Y:S02]  /*0250*/  IMAD.WIDE R6, R13.reuse, 0x4, R6 ;  /* 0x000000040d067825 */ /* 0x040fe400078e0206 */
[----:B------:R-:W3:Y:S02]  /*0260*/  LDG.E.EL R10, desc[UR4][R10.64] ;  /* 0x000000040a0a7981 */ /* 0x000ee4000c2e1900 */
[C---:B------:R-:W-:Y:S02]  /*0270*/  IMAD.WIDE R4, R13.reuse, 0x4, R4 ;  /* 0x000000040d047825 */ /* 0x040fe400078e0204 */
[----:B------:R-:W3:Y:S02]  /*0280*/  LDG.E.EL R7, desc[UR4][R6.64] ;  /* 0x0000000406077981 */ /* 0x000ee4000c2e1900 */
[----:B------:R-:W-:-:S02]  /*0290*/  IMAD.WIDE R2, R13, 0x4, R2 ;  /* 0x000000040d027825 */ /* 0x000fc400078e0202 */
[----:B------:R-:W2:Y:S04]  /*02a0*/  LDG.E.EL R4, desc[UR4][R4.64] ;  /* 0x0000000404047981 */ /* 0x000ea8000c2e1900 */
[----:B------:R0:W2:Y:S02]  /*02b0*/  LDG.E.EL R13, desc[UR4][R2.64] ;  /* 0x00000004020d7981 */ /* 0x0000a4000c2e1900 */
[----:B0-----:R-:W-:Y:S01]  /*02c0*/  HFMA2.MMA R3, -RZ, RZ, 1.625, 0 ;  /* 0x3e800000ff037435 */ /* 0x001fe200000001ff */
[----:B----4-:R-:W-:Y:S01]  /*02d0*/  FADD R8, R8, 9.9999997473787516356e-06 ;  /* 0x3727c5ac08087421 */ /* 0x010fe20000000000 */
[----:B------:R-:W-:-:S03]  /*02e0*/  FADD R9, R9, 9.9999997473787516356e-06 ;  /* 0x3727c5ac09097421 */ /* 0x000fc60000000000 */
[----:B------:R-:W0:Y:S08]  /*02f0*/  MUFU.SQRT R15, R8 ;  /* 0x00000008000f7308 */ /* 0x000e300000002000 */
[----:B------:R-:W1:Y:S01]  /*0300*/  MUFU.SQRT R16, R9 ;  /* 0x0000000900107308 */ /* 0x000e620000002000 */
[C---:B0-----:R-:W-:Y:S02]  /*0310*/  FSETP.GT.AND P0, PT, R15.reuse, 8.50705917302346158658e+37, PT ;  /* 0x7e8000000f00780b */ /* 0x041fe40003f04000 */
[----:B------:R-:W-:-:S02]  /*0320*/  FSETP.GEU.AND P2, PT, R15, 1.175494350822287508e-38, PT ;  /* 0x008000000f00780b */ /* 0x000fc40003f4e000 */
[C---:B-1----:R-:W-:Y:S02]  /*0330*/  FSETP.GT.AND P1, PT, R16.reuse, 8.50705917302346158658e+37, PT ;  /* 0x7e8000001000780b */ /* 0x042fe40003f24000 */
[----:B------:R-:W-:-:S07]  /*0340*/  FSETP.GEU.AND P3, PT, R16, 1.175494350822287508e-38, PT ;  /* 0x008000001000780b */ /* 0x000fce0003f6e000 */
[----:B------:R-:W-:-:S04]  /*0350*/  @P0 FMUL R15, R15, 0.25 ;  /* 0x3e8000000f0f0820 */ /* 0x000fc80000400000 */
[----:B------:R-:W-:Y:S01]  /*0360*/  @!P2 FMUL R15, R15, 16777216 ;  /* 0x4b8000000f0fa820 */ /* 0x000fe20000400000 */
[----:B------:R-:W-:-:S04]  /*0370*/  @P1 FMUL R16, R16, 0.25 ;  /* 0x3e80000010101820 */ /* 0x000fc80000400000 */
[----:B------:R-:W-:Y:S01]  /*0380*/  @!P3 FMUL R16, R16, 16777216 ;  /* 0x4b8000001010b820 */ /* 0x000fe20000400000 */
[----:B------:R-:W0:Y:S01]  /*0390*/  MUFU.RCP R15, R15 ;  /* 0x0000000f000f7308 */ /* 0x000e220000001000 */
[----:B------:R-:W-:-:S07]  /*03a0*/  FSEL R2, R3, 1, P0 ;  /* 0x3f80000003027808 */ /* 0x000fce0000000000 */
[----:B------:R-:W1:Y:S01]  /*03b0*/  MUFU.RCP R16, R16 ;  /* 0x0000001000107308 */ /* 0x000e620000001000 */
[----:B------:R-:W-:Y:S01]  /*03c0*/  FSEL R3, R3, 1, P1 ;  /* 0x3f80000003037808 */ /* 0x000fe20000800000 */
[----:B------:R-:W-:-:S04]  /*03d0*/  @!P2 FMUL R2, R2, 16777216 ;  /* 0x4b8000000202a820 */ /* 0x000fc80000400000 */
[----:B------:R-:W-:Y:S01]  /*03e0*/  @!P3 FMUL R3, R3, 16777216 ;  /* 0x4b8000000303b820 */ /* 0x000fe20000400000 */
[----:B-----5:R-:W-:Y:S01]  /*03f0*/  FADD R12, R12, -R19 ;  /* 0x800000130c0c7221 */ /* 0x020fe20000000000 */
[----:B0-----:R-:W-:Y:S01]  /*0400*/  FMUL R2, R15, R2 ;  /* 0x000000020f027220 */ /* 0x001fe20000400000 */
[----:B--2---:R-:W-:Y:S01]  /*0410*/  FADD R17, R14, -R17 ;  /* 0x800000110e117221 */ /* 0x004fe20000000000 */
[----:B-1----:R-:W-:-:S03]  /*0420*/  FMUL R3, R16, R3 ;  /* 0x0000000310037220 */ /* 0x002fc60000400000 */
[----:B------:R-:W-:Y:S01]  /*0430*/  FMUL R17, R2, R17 ;  /* 0x0000001102117220 */ /* 0x000fe20000400000 */
[----:B------:R-:W-:Y:S02]  /*0440*/  FMUL R12, R3, R12 ;  /* 0x0000000c030c7220 */ /* 0x000fe40000400000 */
[----:B------:R-:W0:Y:S01]  /*0450*/  LDC.64 R2, c[0x0][0x210] ;  /* 0x00008400ff027b82 */ /* 0x000e220000000a00 */
[----:B---3--:R-:W-:Y:S01]  /*0460*/  FFMA R7, R10, R17, R7 ;  /* 0x000000110a077223 */ /* 0x008fe20000000007 */
[----:B------:R-:W-:-:S04]  /*0470*/  FFMA R4, R4, R12, R13 ;  /* 0x0000000c04047223 */ /* 0x000fc8000000000d */
[----:B------:R-:W-:-:S05]  /*0480*/  FFMA R7, R4, 0.10000000149011611938, R7 ;  /* 0x3dcccccd04077823 */ /* 0x000fca0000000007 */
[----:B------:R-:W-:Y:S01]  /*0490*/  FSETP.GT.AND P0, PT, R7, RZ, PT ;  /* 0x000000ff0700720b */ /* 0x000fe20003f04000 */
[----:B0-----:R-:W-:-:S12]  /*04a0*/  IMAD.WIDE R2, R0, 0x4, R2 ;  /* 0x0000000400027825 */ /* 0x001fd800078e0202 */
[----:B------:R-:W-:-:S05]  /*04b0*/  @!P0 FMUL R7, R7, 0.20000000298023223877 ;  /* 0x3e4ccccd07078820 */ /* 0x000fca0000400000 */
[----:B------:R-:W-:Y:S01]  /*04c0*/  STG.E desc[UR4][R2.64], R7 ;  /* 0x0000000702007986 */ /* 0x000fe2000c101904 */
[----:B------:R-:W-:Y:S05]  /*04d0*/  EXIT ;  /* 0x000000000000794d */ /* 0x000fea0003800000 */
.L_x_0:
[----:B------:R-:W-:-:S00]  /*04e0*/  BRA `(.L_x_0) ;  /* 0xfffffffc00fc7947 */ /* 0x000fc0000383ffff */
[----:B------:R-:W-:-:S00]  /*04f0*/  NOP ;  /* 0x0000000000007918 */ /* 0x000fc00000000000 */
        /* <DEDUP_REMOVED lines=8> */
.L_x_1:


//--------------------- .nv.global.init           --------------------------
	.section	.nv.global.init,"aw",@progbits
.nv.global.init:
	.type		_$_str,@object
	.size		_$_str,(_$_str_$_2 - _$_str)
_$_str:
        /*0000*/ 	.byte	0x5f, 0x5f, 0x43, 0x55, 0x44, 0x41, 0x5f, 0x46, 0x54, 0x5a, 0x00
	.type		_$_str_$_2,@object
	.size		_$_str_$_2,(.L_1 - _$_str_$_2)
_$_str_$_2:
        /*000b*/ 	.byte	0x5f, 0x5f, 0x43, 0x55, 0x44, 0x41, 0x5f, 0x50, 0x52, 0x45, 0x43, 0x5f, 0x53, 0x51, 0x52, 0x54
        /*001b*/ 	.byte	0x00
.L_1:


//--------------------- .nv.constant0.triton_poi_fused__native_batch_norm_legit_no_training_add_leaky_relu_mul_2 --------------------------
	.section	.nv.constant0.triton_poi_fused__native_batch_norm_legit_no_training_add_leaky_relu_mul_2,"a",@progbits
	.sectionflags	@""
	.align	4
.nv.constant0.triton_poi_fused__native_batch_norm_legit_no_training_add_leaky_relu_mul_2:
	.zero		620
